//
// Generated by NVIDIA NVVM Compiler
//
// Compiler Build ID: CL-36424714
// Cuda compilation tools, release 13.0, V13.0.88
// Based on NVVM 20.0.0
//

.version 9.0
.target sm_100
.address_size 64

	// .globl	_Z11oddEvenSortPfii

.visible .entry _Z11oddEvenSortPfii(
	.param .u64 .ptr .align 1 _Z11oddEvenSortPfii_param_0,
	.param .u32 _Z11oddEvenSortPfii_param_1,
	.param .u32 _Z11oddEvenSortPfii_param_2
)
{
	.reg .pred 	%p<4>;
	.reg .b32 	%r<14>;
	.reg .b32 	%f<3>;
	.reg .b64 	%rd<5>;

	ld.param.u64 	%rd2, [_Z11oddEvenSortPfii_param_0];
	ld.param.u32 	%r3, [_Z11oddEvenSortPfii_param_1];
	ld.param.u32 	%r4, [_Z11oddEvenSortPfii_param_2];
	mov.u32 	%r5, %ctaid.x;
	mov.u32 	%r6, %ntid.x;
	mov.u32 	%r7, %tid.x;
	mad.lo.s32 	%r1, %r5, %r6, %r7;
	shr.u32 	%r8, %r3, 31;
	add.s32 	%r9, %r3, %r8;
	shr.s32 	%r10, %r9, 1;
	setp.ge.s32 	%p1, %r1, %r10;
	@%p1 bra 	$L__BB0_4;
	and.b32  	%r11, %r4, 1;
	shl.b32 	%r12, %r1, 1;
	or.b32  	%r2, %r11, %r12;
	add.s32 	%r13, %r2, 1;
	setp.ge.s32 	%p2, %r13, %r3;
	@%p2 bra 	$L__BB0_4;
	cvta.to.global.u64 	%rd3, %rd2;
	mul.wide.s32 	%rd4, %r2, 4;
	add.s64 	%rd1, %rd3, %rd4;
	ld.global.f32 	%f1, [%rd1];
	ld.global.f32 	%f2, [%rd1+4];
	setp.leu.f32 	%p3, %f1, %f2;
	@%p3 bra 	$L__BB0_4;
	st.global.f32 	[%rd1], %f2;
	st.global.f32 	[%rd1+4], %f1;
$L__BB0_4:
	ret;

}


// ===== COMPILED SASS (sm_100) =====

	.target	sm_100

	.elftype	@"ET_EXEC"


//--------------------- .note.nv.tkinfo           --------------------------
	.section	.note.nv.tkinfo,"",@"SHT_NOTE"
	.sectionflags	@"SHF_NOTE_NV_TKINFO"
	.tkinfo
        /*0018*/ 	.word	0x00000002
        /*0030*/ 	.string	""
        /*0030*/ 	.string	"ptxas"
        /*0030*/ 	.string	"Cuda compilation tools, release 13.0, V13.0.88"
        /*0030*/ 	.string	"Build cuda_13.0.r13.0/compiler.36424714_0"
        /*0030*/ 	.string	"-arch sm_100 -m 64 "



//--------------------- .note.nv.cuinfo           --------------------------
	.section	.note.nv.cuinfo,"",@"SHT_NOTE"
	.sectionflags	@"SHF_NOTE_NV_CUINFO"
        /*0018*/ 	.short	0x0002
        /*001a*/ 	.short	0x0064
        /*001c*/ 	.short	0x0082
	.zero		2


//--------------------- .nv.info                  --------------------------
	.section	.nv.info,"",@"SHT_CUDA_INFO"
	.align	4


	//----- nvinfo : EIATTR_REGCOUNT
	.align		4
        /*0000*/ 	.byte	0x04, 0x2f
        /*0002*/ 	.short	(.L_1 - .L_0)
	.align		4
.L_0:
        /*0004*/ 	.word	index@(_Z11oddEvenSortPfii)
        /*0008*/ 	.word	0x00000008


	//----- nvinfo : EIATTR_FRAME_SIZE
	.align		4
.L_1:
        /*000c*/ 	.byte	0x04, 0x11
        /*000e*/ 	.short	(.L_3 - .L_2)
	.align		4
.L_2:
        /*0010*/ 	.word	index@(_Z11oddEvenSortPfii)
        /*0014*/ 	.word	0x00000000


	//----- nvinfo : EIATTR_MIN_STACK_SIZE
	.align		4
.L_3:
        /*0018*/ 	.byte	0x04, 0x12
        /*001a*/ 	.short	(.L_5 - .L_4)
	.align		4
.L_4:
        /*001c*/ 	.word	index@(_Z11oddEvenSortPfii)
        /*0020*/ 	.word	0x00000000
.L_5:


//--------------------- .nv.compat                --------------------------
	.section	.nv.compat,"",@"SHT_CUDA_COMPAT_INFO"
	.align	4
        /*0000*/ 	.byte	0x02, 0x09, 0x00, 0x00, 0x02, 0x02, 0x01, 0x00, 0x02, 0x05, 0x05, 0x00, 0x03, 0x07, 0x01, 0x01
        /*0010*/ 	.byte	0x02, 0x03, 0x00, 0x00, 0x02, 0x06, 0x01, 0x00, 0x04, 0x0b, 0x08, 0x00, 0x09, 0x00, 0x00, 0x00
        /*0020*/ 	.byte	0x00, 0x00, 0x00, 0x00


//--------------------- .nv.info._Z11oddEvenSortPfii --------------------------
	.section	.nv.info._Z11oddEvenSortPfii,"",@"SHT_CUDA_INFO"
	.sectionflags	@""
	.align	4


	//----- nvinfo : EIATTR_CUDA_API_VERSION
	.align		4
        /*0000*/ 	.byte	0x04, 0x37
        /*0002*/ 	.short	(.L_7 - .L_6)
.L_6:
        /*0004*/ 	.word	0x00000082


	//----- nvinfo : EIATTR_KPARAM_INFO
	.align		4
.L_7:
        /*0008*/ 	.byte	0x04, 0x17
        /*000a*/ 	.short	(.L_9 - .L_8)
.L_8:
        /*000c*/ 	.word	0x00000000
        /*0010*/ 	.short	0x0002
        /*0012*/ 	.short	0x000c
        /*0014*/ 	.byte	0x00, 0xf0, 0x11, 0x00


	//----- nvinfo : EIATTR_KPARAM_INFO
	.align		4
.L_9:
        /*0018*/ 	.byte	0x04, 0x17
        /*001a*/ 	.short	(.L_11 - .L_10)
.L_10:
        /*001c*/ 	.word	0x00000000
        /*0020*/ 	.short	0x0001
        /*0022*/ 	.short	0x0008
        /*0024*/ 	.byte	0x00, 0xf0, 0x11, 0x00


	//----- nvinfo : EIATTR_KPARAM_INFO
	.align		4
.L_11:
        /*0028*/ 	.byte	0x04, 0x17
        /*002a*/ 	.short	(.L_13 - .L_12)
.L_12:
        /*002c*/ 	.word	0x00000000
        /*0030*/ 	.short	0x0000
        /*0032*/ 	.short	0x0000
        /*0034*/ 	.byte	0x00, 0xf5, 0x21, 0x00


	//----- nvinfo : EIATTR_SPARSE_MMA_MASK
	.align		4
.L_13:
        /*0038*/ 	.byte	0x03, 0x50
        /*003a*/ 	.short	0x0000


	//----- nvinfo : EIATTR_MAXREG_COUNT
	.align		4
        /*003c*/ 	.byte	0x03, 0x1b
        /*003e*/ 	.short	0x00ff


	//----- nvinfo : EIATTR_MERCURY_ISA_VERSION
	.align		4
        /*0040*/ 	.byte	0x03, 0x5f
        /*0042*/ 	.short	0x0101


	//----- nvinfo : EIATTR_VRC_CTA_INIT_COUNT
	.align		4
        /*0044*/ 	.byte	0x02, 0x4a
	.zero		1
	.zero		1


	//----- nvinfo : EIATTR_EXIT_INSTR_OFFSETS
	.align		4
        /*0048*/ 	.byte	0x04, 0x1c
        /*004a*/ 	.short	(.L_15 - .L_14)


	//   ....[0]....
.L_14:
        /*004c*/ 	.word	0x00000090


	//   ....[1]....
        /*0050*/ 	.word	0x000000f0


	//   ....[2]....
        /*0054*/ 	.word	0x00000160


	//   ....[3]....
        /*0058*/ 	.word	0x00000190


	//----- nvinfo : EIATTR_CBANK_PARAM_SIZE
	.align		4
.L_15:
        /*005c*/ 	.byte	0x03, 0x19
        /*005e*/ 	.short	0x0010


	//----- nvinfo : EIATTR_PARAM_CBANK
	.align		4
        /*0060*/ 	.byte	0x04, 0x0a
        /*0062*/ 	.short	(.L_17 - .L_16)
	.align		4
.L_16:
        /*0064*/ 	.word	index@(.nv.constant0._Z11oddEvenSortPfii)
        /*0068*/ 	.short	0x0380
        /*006a*/ 	.short	0x0010


	//----- nvinfo : EIATTR_SW_WAR
	.align		4
.L_17:
        /*006c*/ 	.byte	0x04, 0x36
        /*006e*/ 	.short	(.L_19 - .L_18)
.L_18:
        /*0070*/ 	.word	0x00000008
.L_19:


//--------------------- .nv.callgraph             --------------------------
	.section	.nv.callgraph,"",@"SHT_CUDA_CALLGRAPH"
	.align	4
	.sectionentsize	8
	.align		4
        /*0000*/ 	.word	0x00000000
	.align		4
        /*0004*/ 	.word	0xffffffff
	.align		4
        /*0008*/ 	.word	0x00000000
	.align		4
        /*000c*/ 	.word	0xfffffffe
	.align		4
        /*0010*/ 	.word	0x00000000
	.align		4
        /*0014*/ 	.word	0xfffffffd
	.align		4
        /*0018*/ 	.word	0x00000000
	.align		4
        /*001c*/ 	.word	0xfffffffc


//--------------------- .text._Z11oddEvenSortPfii --------------------------
	.section	.text._Z11oddEvenSortPfii,"ax",@progbits
	.align	128
        .global         _Z11oddEvenSortPfii
        .type           _Z11oddEvenSortPfii,@function
        .size           _Z11oddEvenSortPfii,(.L_x_1 - _Z11oddEvenSortPfii)
        .other          _Z11oddEvenSortPfii,@"STO_CUDA_ENTRY STV_DEFAULT"
_Z11oddEvenSortPfii:
.text._Z11oddEvenSortPfii:
[----:B------:R-:W-:Y:S01]  /*0000*/  LDC R1, c[0x0][0x37c] ;  /* 0x0000df00ff017b82 */ /* 0x000fe20000000800 */
[----:B------:R-:W0:Y:S07]  /*0010*/  S2R R3, SR_TID.X ;  /* 0x0000000000037919 */ /* 0x000e2e0000002100 */
[----:B------:R-:W0:Y:S01]  /*0020*/  S2UR UR5, SR_CTAID.X ;  /* 0x00000000000579c3 */ /* 0x000e220000002500 */
[----:B------:R-:W1:Y:S07]  /*0030*/  LDCU UR6, c[0x0][0x388] ;  /* 0x00007100ff0677ac */ /* 0x000e6e0008000800 */
[----:B------:R-:W0:Y:S01]  /*0040*/  LDC R0, c[0x0][0x360] ;  /* 0x0000d800ff007b82 */ /* 0x000e220000000800 */
[----:B-1----:R-:W-:-:S04]  /*0050*/  ULEA.HI UR4, UR6, UR6, URZ, 0x1 ;  /* 0x0000000606047291 */ /* 0x002fc8000f8f08ff */
[----:B------:R-:W-:Y:S01]  /*0060*/  USHF.R.S32.HI UR4, URZ, 0x1, UR4 ;  /* 0x00000001ff047899 */ /* 0x000fe20008011404 */
[----:B0-----:R-:W-:-:S05]  /*0070*/  IMAD R0, R0, UR5, R3 ;  /* 0x0000000500007c24 */ /* 0x001fca000f8e0203 */
[----:B------:R-:W-:-:S13]  /*0080*/  ISETP.GE.AND P0, PT, R0, UR4, PT ;  /* 0x0000000400007c0c */ /* 0x000fda000bf06270 */
[----:B------:R-:W-:Y:S05]  /*0090*/  @P0 EXIT ;  /* 0x000000000000094d */ /* 0x000fea0003800000 */
[----:B------:R-:W0:Y:S02]  /*00a0*/  LDCU UR4, c[0x0][0x38c] ;  /* 0x00007180ff0477ac */ /* 0x000e240008000800 */
[----:B0-----:R-:W-:-:S06]  /*00b0*/  ULOP3.LUT UR4, UR4, 0x1, URZ, 0xc0, !UPT ;  /* 0x0000000104047892 */ /* 0x001fcc000f8ec0ff */
[----:B------:R-:W-:-:S05]  /*00c0*/  LEA R5, R0, UR4, 0x1 ;  /* 0x0000000400057c11 */ /* 0x000fca000f8e08ff */
[----:B------:R-:W-:-:S05]  /*00d0*/  VIADD R0, R5, 0x1 ;  /* 0x0000000105007836 */ /* 0x000fca0000000000 */
[----:B------:R-:W-:-:S13]  /*00e0*/  ISETP.GE.AND P0, PT, R0, UR6, PT ;  /* 0x0000000600007c0c */ /* 0x000fda000bf06270 */
[----:B------:R-:W-:Y:S05]  /*00f0*/  @P0 EXIT ;  /* 0x000000000000094d */ /* 0x000fea0003800000 */
[----:B------:R-:W0:Y:S01]  /*0100*/  LDC.64 R2, c[0x0][0x380] ;  /* 0x0000e000ff027b82 */ /* 0x000e220000000a00 */
[----:B------:R-:W1:Y:S01]  /*0110*/  LDCU.64 UR4, c[0x0][0x358] ;  /* 0x00006b00ff0477ac */ /* 0x000e620008000a00 */
[----:B0-----:R-:W-:-:S05]  /*0120*/  IMAD.WIDE R2, R5, 0x4, R2 ;  /* 0x0000000405027825 */ /* 0x001fca00078e0202 */
[----:B-1----:R-:W2:Y:S04]  /*0130*/  LDG.E R5, desc[UR4][R2.64] ;  /* 0x0000000402057981 */ /* 0x002ea8000c1e1900 */
[----:B------:R-:W2:Y:S02]  /*0140*/  LDG.E R0, desc[UR4][R2.64+0x4] ;  /* 0x0000040402007981 */ /* 0x000ea4000c1e1900 */
[----:B--2---:R-:W-:-:S13]  /*0150*/  FSETP.GT.AND P0, PT, R5, R0, PT ;  /* 0x000000000500720b */ /* 0x004fda0003f04000 */
[----:B------:R-:W-:Y:S05]  /*0160*/  @!P0 EXIT ;  /* 0x000000000000894d */ /* 0x000fea0003800000 */
[----:B------:R-:W-:Y:S04]  /*0170*/  STG.E desc[UR4][R2.64], R0 ;  /* 0x0000000002007986 */ /* 0x000fe8000c101904 */
[----:B------:R-:W-:Y:S01]  /*0180*/  STG.E desc[UR4][R2.64+0x4], R5 ;  /* 0x0000040502007986 */ /* 0x000fe2000c101904 */
[----:B------:R-:W-:Y:S05]  /*0190*/  EXIT ;  /* 0x000000000000794d */ /* 0x000fea0003800000 */
.L_x_0:
[----:B------:R-:W-:-:S00]  /*01a0*/  BRA `(.L_x_0) ;  /* 0xfffffffc00fc7947 */ /* 0x000fc0000383ffff */
[----:B------:R-:W-:-:S00]  /*01b0*/  NOP ;  /* 0x0000000000007918 */ /* 0x000fc00000000000 */
        /* <DEDUP_REMOVED lines=12> */
.L_x_1:


//--------------------- .nv.shared.reserved.0     --------------------------
	.section	.nv.shared.reserved.0,"aw",@nobits
	.weak		__nv_reservedSMEM_offset_0_alias
	.size		__nv_reservedSMEM_offset_0_alias, 0, 64
	.other		__nv_reservedSMEM_offset_0_alias,@"STO_CUDA_RESERVED_SHARED STV_DEFAULT"
__nv_reservedSMEM_offset_0_alias:
	.zero		0
	.zero		64


//--------------------- .nv.constant0._Z11oddEvenSortPfii --------------------------
	.section	.nv.constant0._Z11oddEvenSortPfii,"a",@progbits
	.sectionflags	@""
	.align	4
.nv.constant0._Z11oddEvenSortPfii:
	.zero		912


//--------------------- SYMBOLS --------------------------

	.type		.nv.reservedSmem.offset0,@object
	.size		.nv.reservedSmem.offset0,0x4
